//
// Generated by NVIDIA NVVM Compiler
//
// Compiler Build ID: CL-36424714
// Cuda compilation tools, release 13.0, V13.0.88
// Based on NVVM 20.0.0
//

.version 9.0
.target sm_100
.address_size 64

	// .globl	_Z13Find_TrianglePiS_iiS_

.visible .entry _Z13Find_TrianglePiS_iiS_(
	.param .u64 .ptr .align 1 _Z13Find_TrianglePiS_iiS__param_0,
	.param .u64 .ptr .align 1 _Z13Find_TrianglePiS_iiS__param_1,
	.param .u32 _Z13Find_TrianglePiS_iiS__param_2,
	.param .u32 _Z13Find_TrianglePiS_iiS__param_3,
	.param .u64 .ptr .align 1 _Z13Find_TrianglePiS_iiS__param_4
)
{
	.reg .pred 	%p<13>;
	.reg .b32 	%r<45>;
	.reg .b64 	%rd<17>;

	ld.param.u64 	%rd6, [_Z13Find_TrianglePiS_iiS__param_0];
	ld.param.u64 	%rd7, [_Z13Find_TrianglePiS_iiS__param_1];
	ld.param.u32 	%r25, [_Z13Find_TrianglePiS_iiS__param_2];
	ld.param.u64 	%rd5, [_Z13Find_TrianglePiS_iiS__param_4];
	cvta.to.global.u64 	%rd1, %rd6;
	cvta.to.global.u64 	%rd2, %rd7;
	mov.u32 	%r26, %tid.x;
	mov.u32 	%r27, %ctaid.x;
	mov.u32 	%r28, %ntid.x;
	mad.lo.s32 	%r1, %r27, %r28, %r26;
	setp.ge.s32 	%p1, %r1, %r25;
	@%p1 bra 	$L__BB0_12;
	mul.wide.s32 	%rd8, %r1, 4;
	add.s64 	%rd3, %rd2, %rd8;
	ld.global.u32 	%r37, [%rd3];
	ld.global.u32 	%r36, [%rd3+4];
	setp.ge.s32 	%p2, %r37, %r36;
	@%p2 bra 	$L__BB0_12;
	cvta.to.global.u64 	%rd4, %rd5;
$L__BB0_3:
	mul.wide.s32 	%rd9, %r37, 4;
	add.s64 	%rd10, %rd1, %rd9;
	ld.global.u32 	%r30, [%rd10];
	ld.global.u32 	%r42, [%rd3];
	mul.wide.s32 	%rd11, %r30, 4;
	add.s64 	%rd12, %rd2, %rd11;
	ld.global.u32 	%r43, [%rd12];
	ld.global.u32 	%r32, [%rd12+4];
	setp.ge.s32 	%p3, %r42, %r36;
	setp.ge.s32 	%p4, %r43, %r32;
	mov.b32 	%r41, 0;
	or.pred  	%p5, %p3, %p4;
	@%p5 bra 	$L__BB0_11;
	mov.b32 	%r41, 0;
$L__BB0_5:
	mul.wide.s32 	%rd13, %r42, 4;
	add.s64 	%rd14, %rd1, %rd13;
	ld.global.u32 	%r12, [%rd14];
	mul.wide.s32 	%rd15, %r43, 4;
	add.s64 	%rd16, %rd1, %rd15;
	ld.global.u32 	%r13, [%rd16];
	setp.ge.s32 	%p6, %r12, %r13;
	@%p6 bra 	$L__BB0_7;
	add.s32 	%r42, %r42, 1;
	bra.uni 	$L__BB0_10;
$L__BB0_7:
	setp.ge.s32 	%p7, %r13, %r12;
	@%p7 bra 	$L__BB0_9;
	add.s32 	%r43, %r43, 1;
	bra.uni 	$L__BB0_10;
$L__BB0_9:
	setp.eq.s32 	%p8, %r12, %r13;
	selp.u32 	%r34, 1, 0, %p8;
	add.s32 	%r41, %r41, %r34;
	add.s32 	%r42, %r42, %r34;
	add.s32 	%r43, %r43, %r34;
$L__BB0_10:
	setp.lt.s32 	%p9, %r42, %r36;
	setp.lt.s32 	%p10, %r43, %r32;
	and.pred  	%p11, %p9, %p10;
	@%p11 bra 	$L__BB0_5;
$L__BB0_11:
	atom.global.add.u32 	%r35, [%rd4], %r41;
	add.s32 	%r37, %r37, 1;
	ld.global.u32 	%r36, [%rd3+4];
	setp.lt.s32 	%p12, %r37, %r36;
	@%p12 bra 	$L__BB0_3;
$L__BB0_12:
	ret;

}


// ===== COMPILED SASS (sm_100) =====

	.target	sm_100

	.elftype	@"ET_EXEC"


//--------------------- .note.nv.tkinfo           --------------------------
	.section	.note.nv.tkinfo,"",@"SHT_NOTE"
	.sectionflags	@"SHF_NOTE_NV_TKINFO"
	.tkinfo
        /*0018*/ 	.word	0x00000002
        /*0030*/ 	.string	""
        /*0030*/ 	.string	"ptxas"
        /*0030*/ 	.string	"Cuda compilation tools, release 13.0, V13.0.88"
        /*0030*/ 	.string	"Build cuda_13.0.r13.0/compiler.36424714_0"
        /*0030*/ 	.string	"-arch sm_100 -m 64 "



//--------------------- .note.nv.cuinfo           --------------------------
	.section	.note.nv.cuinfo,"",@"SHT_NOTE"
	.sectionflags	@"SHF_NOTE_NV_CUINFO"
        /*0018*/ 	.short	0x0002
        /*001a*/ 	.short	0x0064
        /*001c*/ 	.short	0x0082
	.zero		2


//--------------------- .nv.info                  --------------------------
	.section	.nv.info,"",@"SHT_CUDA_INFO"
	.align	4


	//----- nvinfo : EIATTR_REGCOUNT
	.align		4
        /*0000*/ 	.byte	0x04, 0x2f
        /*0002*/ 	.short	(.L_1 - .L_0)
	.align		4
.L_0:
        /*0004*/ 	.word	index@(_Z13Find_TrianglePiS_iiS_)
        /*0008*/ 	.word	0x00000011


	//----- nvinfo : EIATTR_FRAME_SIZE
	.align		4
.L_1:
        /*000c*/ 	.byte	0x04, 0x11
        /*000e*/ 	.short	(.L_3 - .L_2)
	.align		4
.L_2:
        /*0010*/ 	.word	index@(_Z13Find_TrianglePiS_iiS_)
        /*0014*/ 	.word	0x00000000


	//----- nvinfo : EIATTR_MIN_STACK_SIZE
	.align		4
.L_3:
        /*0018*/ 	.byte	0x04, 0x12
        /*001a*/ 	.short	(.L_5 - .L_4)
	.align		4
.L_4:
        /*001c*/ 	.word	index@(_Z13Find_TrianglePiS_iiS_)
        /*0020*/ 	.word	0x00000000
.L_5:


//--------------------- .nv.compat                --------------------------
	.section	.nv.compat,"",@"SHT_CUDA_COMPAT_INFO"
	.align	4
        /*0000*/ 	.byte	0x02, 0x09, 0x00, 0x00, 0x02, 0x02, 0x01, 0x00, 0x02, 0x05, 0x05, 0x00, 0x03, 0x07, 0x01, 0x01
        /*0010*/ 	.byte	0x02, 0x03, 0x00, 0x00, 0x02, 0x06, 0x01, 0x00, 0x04, 0x0b, 0x08, 0x00, 0x09, 0x00, 0x00, 0x00
        /*0020*/ 	.byte	0x00, 0x00, 0x00, 0x00


//--------------------- .nv.info._Z13Find_TrianglePiS_iiS_ --------------------------
	.section	.nv.info._Z13Find_TrianglePiS_iiS_,"",@"SHT_CUDA_INFO"
	.sectionflags	@""
	.align	4


	//----- nvinfo : EIATTR_CUDA_API_VERSION
	.align		4
        /*0000*/ 	.byte	0x04, 0x37
        /*0002*/ 	.short	(.L_7 - .L_6)
.L_6:
        /*0004*/ 	.word	0x00000082


	//----- nvinfo : EIATTR_KPARAM_INFO
	.align		4
.L_7:
        /*0008*/ 	.byte	0x04, 0x17
        /*000a*/ 	.short	(.L_9 - .L_8)
.L_8:
        /*000c*/ 	.word	0x00000000
        /*0010*/ 	.short	0x0004
        /*0012*/ 	.short	0x0018
        /*0014*/ 	.byte	0x00, 0xf5, 0x21, 0x00


	//----- nvinfo : EIATTR_KPARAM_INFO
	.align		4
.L_9:
        /*0018*/ 	.byte	0x04, 0x17
        /*001a*/ 	.short	(.L_11 - .L_10)
.L_10:
        /*001c*/ 	.word	0x00000000
        /*0020*/ 	.short	0x0003
        /*0022*/ 	.short	0x0014
        /*0024*/ 	.byte	0x00, 0xf0, 0x11, 0x00


	//----- nvinfo : EIATTR_KPARAM_INFO
	.align		4
.L_11:
        /*0028*/ 	.byte	0x04, 0x17
        /*002a*/ 	.short	(.L_13 - .L_12)
.L_12:
        /*002c*/ 	.word	0x00000000
        /*0030*/ 	.short	0x0002
        /*0032*/ 	.short	0x0010
        /*0034*/ 	.byte	0x00, 0xf0, 0x11, 0x00


	//----- nvinfo : EIATTR_KPARAM_INFO
	.align		4
.L_13:
        /*0038*/ 	.byte	0x04, 0x17
        /*003a*/ 	.short	(.L_15 - .L_14)
.L_14:
        /*003c*/ 	.word	0x00000000
        /*0040*/ 	.short	0x0001
        /*0042*/ 	.short	0x0008
        /*0044*/ 	.byte	0x00, 0xf5, 0x21, 0x00


	//----- nvinfo : EIATTR_KPARAM_INFO
	.align		4
.L_15:
        /*0048*/ 	.byte	0x04, 0x17
        /*004a*/ 	.short	(.L_17 - .L_16)
.L_16:
        /*004c*/ 	.word	0x00000000
        /*0050*/ 	.short	0x0000
        /*0052*/ 	.short	0x0000
        /*0054*/ 	.byte	0x00, 0xf5, 0x21, 0x00


	//----- nvinfo : EIATTR_SPARSE_MMA_MASK
	.align		4
.L_17:
        /*0058*/ 	.byte	0x03, 0x50
        /*005a*/ 	.short	0x0000


	//----- nvinfo : EIATTR_MAXREG_COUNT
	.align		4
        /*005c*/ 	.byte	0x03, 0x1b
        /*005e*/ 	.short	0x00ff


	//----- nvinfo : EIATTR_MERCURY_ISA_VERSION
	.align		4
        /*0060*/ 	.byte	0x03, 0x5f
        /*0062*/ 	.short	0x0101


	//----- nvinfo : EIATTR_INT_WARP_WIDE_INSTR_OFFSETS
	.align		4
        /*0064*/ 	.byte	0x04, 0x31
        /*0066*/ 	.short	(.L_19 - .L_18)


	//   ....[0]....
.L_18:
        /*0068*/ 	.word	0x00000360


	//   ....[1]....
        /*006c*/ 	.word	0x00000380


	//----- nvinfo : EIATTR_VRC_CTA_INIT_COUNT
	.align		4
.L_19:
        /*0070*/ 	.byte	0x02, 0x4a
	.zero		1
	.zero		1


	//----- nvinfo : EIATTR_EXIT_INSTR_OFFSETS
	.align		4
        /*0074*/ 	.byte	0x04, 0x1c
        /*0076*/ 	.short	(.L_21 - .L_20)


	//   ....[0]....
.L_20:
        /*0078*/ 	.word	0x00000070


	//   ....[1]....
        /*007c*/ 	.word	0x000000e0


	//   ....[2]....
        /*0080*/ 	.word	0x00000410


	//----- nvinfo : EIATTR_CRS_STACK_SIZE
	.align		4
.L_21:
        /*0084*/ 	.byte	0x04, 0x1e
        /*0086*/ 	.short	(.L_23 - .L_22)
.L_22:
        /*0088*/ 	.word	0x00000000


	//----- nvinfo : EIATTR_CBANK_PARAM_SIZE
	.align		4
.L_23:
        /*008c*/ 	.byte	0x03, 0x19
        /*008e*/ 	.short	0x0020


	//----- nvinfo : EIATTR_PARAM_CBANK
	.align		4
        /*0090*/ 	.byte	0x04, 0x0a
        /*0092*/ 	.short	(.L_25 - .L_24)
	.align		4
.L_24:
        /*0094*/ 	.word	index@(.nv.constant0._Z13Find_TrianglePiS_iiS_)
        /*0098*/ 	.short	0x0380
        /*009a*/ 	.short	0x0020


	//----- nvinfo : EIATTR_SW_WAR
	.align		4
.L_25:
        /*009c*/ 	.byte	0x04, 0x36
        /*009e*/ 	.short	(.L_27 - .L_26)
.L_26:
        /*00a0*/ 	.word	0x00000008
.L_27:


//--------------------- .nv.callgraph             --------------------------
	.section	.nv.callgraph,"",@"SHT_CUDA_CALLGRAPH"
	.align	4
	.sectionentsize	8
	.align		4
        /*0000*/ 	.word	0x00000000
	.align		4
        /*0004*/ 	.word	0xffffffff
	.align		4
        /*0008*/ 	.word	0x00000000
	.align		4
        /*000c*/ 	.word	0xfffffffe
	.align		4
        /*0010*/ 	.word	0x00000000
	.align		4
        /*0014*/ 	.word	0xfffffffd
	.align		4
        /*0018*/ 	.word	0x00000000
	.align		4
        /*001c*/ 	.word	0xfffffffc


//--------------------- .text._Z13Find_TrianglePiS_iiS_ --------------------------
	.section	.text._Z13Find_TrianglePiS_iiS_,"ax",@progbits
	.align	128
        .global         _Z13Find_TrianglePiS_iiS_
        .type           _Z13Find_TrianglePiS_iiS_,@function
        .size           _Z13Find_TrianglePiS_iiS_,(.L_x_7 - _Z13Find_TrianglePiS_iiS_)
        .other          _Z13Find_TrianglePiS_iiS_,@"STO_CUDA_ENTRY STV_DEFAULT"
_Z13Find_TrianglePiS_iiS_:
.text._Z13Find_TrianglePiS_iiS_:
[----:B------:R-:W-:Y:S01]  /*0000*/  LDC R1, c[0x0][0x37c] ;  /* 0x0000df00ff017b82 */ /* 0x000fe20000000800 */
[----:B------:R-:W0:Y:S07]  /*0010*/  S2R R5, SR_TID.X ;  /* 0x0000000000057919 */ /* 0x000e2e0000002100 */
[----:B------:R-:W0:Y:S01]  /*0020*/  S2UR UR4, SR_CTAID.X ;  /* 0x00000000000479c3 */ /* 0x000e220000002500 */
[----:B------:R-:W1:Y:S07]  /*0030*/  LDCU UR5, c[0x0][0x390] ;  /* 0x00007200ff0577ac */ /* 0x000e6e0008000800 */
[----:B------:R-:W0:Y:S02]  /*0040*/  LDC R0, c[0x0][0x360] ;  /* 0x0000d800ff007b82 */ /* 0x000e240000000800 */
[----:B0-----:R-:W-:-:S05]  /*0050*/  IMAD R5, R0, UR4, R5 ;  /* 0x0000000400057c24 */ /* 0x001fca000f8e0205 */
[----:B-1----:R-:W-:-:S13]  /*0060*/  ISETP.GE.AND P0, PT, R5, UR5, PT ;  /* 0x0000000505007c0c */ /* 0x002fda000bf06270 */
[----:B------:R-:W-:Y:S05]  /*0070*/  @P0 EXIT ;  /* 0x000000000000094d */ /* 0x000fea0003800000 */
[----:B------:R-:W0:Y:S01]  /*0080*/  LDC.64 R2, c[0x0][0x388] ;  /* 0x0000e200ff027b82 */ /* 0x000e220000000a00 */
[----:B------:R-:W1:Y:S01]  /*0090*/  LDCU.64 UR6, c[0x0][0x358] ;  /* 0x00006b00ff0677ac */ /* 0x000e620008000a00 */
[----:B0-----:R-:W-:-:S05]  /*00a0*/  IMAD.WIDE R2, R5, 0x4, R2 ;  /* 0x0000000405027825 */ /* 0x001fca00078e0202 */
[----:B-1----:R-:W2:Y:S04]  /*00b0*/  LDG.E R0, desc[UR6][R2.64] ;  /* 0x0000000602007981 */ /* 0x002ea8000c1e1900 */
[----:B------:R-:W2:Y:S02]  /*00c0*/  LDG.E R5, desc[UR6][R2.64+0x4] ;  /* 0x0000040602057981 */ /* 0x000ea4000c1e1900 */
[----:B--2---:R-:W-:-:S13]  /*00d0*/  ISETP.GE.AND P0, PT, R0, R5, PT ;  /* 0x000000050000720c */ /* 0x004fda0003f06270 */
[----:B------:R-:W-:Y:S05]  /*00e0*/  @P0 EXIT ;  /* 0x000000000000094d */ /* 0x000fea0003800000 */
[----:B------:R-:W-:-:S07]  /*00f0*/  IMAD.MOV.U32 R11, RZ, RZ, R5 ;  /* 0x000000ffff0b7224 */ /* 0x000fce00078e0005 */
.L_x_5:
[----:B------:R-:W0:Y:S01]  /*0100*/  LDC.64 R4, c[0x0][0x380] ;  /* 0x0000e000ff047b82 */ /* 0x000e220000000a00 */
[----:B------:R-:W2:Y:S07]  /*0110*/  LDG.E R8, desc[UR6][R2.64] ;  /* 0x0000000602087981 */ /* 0x000eae000c1e1900 */
[----:B------:R-:W1:Y:S01]  /*0120*/  LDC.64 R6, c[0x0][0x388] ;  /* 0x0000e200ff067b82 */ /* 0x000e620000000a00 */
[----:B0-----:R-:W-:-:S06]  /*0130*/  IMAD.WIDE R4, R0, 0x4, R4 ;  /* 0x0000000400047825 */ /* 0x001fcc00078e0204 */
[----:B------:R-:W1:Y:S02]  /*0140*/  LDG.E R5, desc[UR6][R4.64] ;  /* 0x0000000604057981 */ /* 0x000e64000c1e1900 */
[----:B-1----:R-:W-:-:S05]  /*0150*/  IMAD.WIDE R6, R5, 0x4, R6 ;  /* 0x0000000405067825 */ /* 0x002fca00078e0206 */
[----:B------:R-:W3:Y:S04]  /*0160*/  LDG.E R9, desc[UR6][R6.64] ;  /* 0x0000000606097981 */ /* 0x000ee8000c1e1900 */
[----:B------:R-:W3:Y:S01]  /*0170*/  LDG.E R14, desc[UR6][R6.64+0x4] ;  /* 0x00000406060e7981 */ /* 0x000ee2000c1e1900 */
[----:B------:R-:W-:Y:S01]  /*0180*/  BSSY.RECONVERGENT B0, `(.L_x_0) ;  /* 0x000001c000007945 */ /* 0x000fe20003800200 */
[----:B------:R-:W-:Y:S01]  /*0190*/  IMAD.MOV.U32 R12, RZ, RZ, RZ ;  /* 0x000000ffff0c7224 */ /* 0x000fe200078e00ff */
[----:B---3--:R-:W-:-:S04]  /*01a0*/  ISETP.GE.AND P0, PT, R9, R14, PT ;  /* 0x0000000e0900720c */ /* 0x008fc80003f06270 */
[----:B--2---:R-:W-:-:S13]  /*01b0*/  ISETP.GE.OR P0, PT, R8, R11, P0 ;  /* 0x0000000b0800720c */ /* 0x004fda0000706670 */
[----:B------:R-:W-:Y:S05]  /*01c0*/  @P0 BRA `(.L_x_1) ;  /* 0x00000000005c0947 */ /* 0x000fea0003800000 */
[----:B------:R-:W0:Y:S01]  /*01d0*/  LDC.64 R4, c[0x0][0x380] ;  /* 0x0000e000ff047b82 */ /* 0x000e220000000a00 */
[----:B------:R-:W-:Y:S01]  /*01e0*/  IMAD.MOV.U32 R10, RZ, RZ, R8 ;  /* 0x000000ffff0a7224 */ /* 0x000fe200078e0008 */
[----:B------:R-:W-:Y:S01]  /*01f0*/  MOV R13, R9 ;  /* 0x00000009000d7202 */ /* 0x000fe20000000f00 */
[----:B------:R-:W-:-:S07]  /*0200*/  IMAD.MOV.U32 R12, RZ, RZ, RZ ;  /* 0x000000ffff0c7224 */ /* 0x000fce00078e00ff */
.L_x_4:
[----:B0-----:R-:W-:-:S04]  /*0210*/  IMAD.WIDE R6, R10, 0x4, R4 ;  /* 0x000000040a067825 */ /* 0x001fc800078e0204 */
[----:B------:R-:W-:Y:S02]  /*0220*/  IMAD.WIDE R8, R13, 0x4, R4 ;  /* 0x000000040d087825 */ /* 0x000fe400078e0204 */
[----:B------:R-:W2:Y:S04]  /*0230*/  LDG.E R6, desc[UR6][R6.64] ;  /* 0x0000000606067981 */ /* 0x000ea8000c1e1900 */
[----:B------:R-:W2:Y:S01]  /*0240*/  LDG.E R9, desc[UR6][R8.64] ;  /* 0x0000000608097981 */ /* 0x000ea2000c1e1900 */
[----:B------:R-:W-:Y:S01]  /*0250*/  BSSY.RECONVERGENT B1, `(.L_x_2) ;  /* 0x000000b000017945 */ /* 0x000fe20003800200 */
[----:B--2---:R-:W-:-:S13]  /*0260*/  ISETP.GE.AND P0, PT, R6, R9, PT ;  /* 0x000000090600720c */ /* 0x004fda0003f06270 */
[----:B------:R-:W-:Y:S01]  /*0270*/  @!P0 VIADD R10, R10, 0x1 ;  /* 0x000000010a0a8836 */ /* 0x000fe20000000000 */
[----:B------:R-:W-:Y:S06]  /*0280*/  @!P0 BRA `(.L_x_3) ;  /* 0x00000000001c8947 */ /* 0x000fec0003800000 */
[----:B------:R-:W-:-:S13]  /*0290*/  ISETP.GE.AND P0, PT, R9, R6, PT ;  /* 0x000000060900720c */ /* 0x000fda0003f06270 */
[----:B------:R-:W-:Y:S02]  /*02a0*/  @P0 ISETP.NE.AND P1, PT, R6, R9, PT ;  /* 0x000000090600020c */ /* 0x000fe40003f25270 */
[----:B------:R-:W-:Y:S02]  /*02b0*/  @!P0 IADD3 R13, PT, PT, R13, 0x1, RZ ;  /* 0x000000010d0d8810 */ /* 0x000fe40007ffe0ff */
[----:B------:R-:W-:-:S04]  /*02c0*/  @P0 SEL R7, RZ, 0x1, P1 ;  /* 0x00000001ff070807 */ /* 0x000fc80000800000 */
[----:B------:R-:W-:Y:S01]  /*02d0*/  @P0 IADD3 R13, PT, PT, R13, R7, RZ ;  /* 0x000000070d0d0210 */ /* 0x000fe20007ffe0ff */
[--C-:B------:R-:W-:Y:S02]  /*02e0*/  @P0 IMAD.IADD R12, R12, 0x1, R7.reuse ;  /* 0x000000010c0c0824 */ /* 0x100fe400078e0207 */
[----:B------:R-:W-:-:S07]  /*02f0*/  @P0 IMAD.IADD R10, R10, 0x1, R7 ;  /* 0x000000010a0a0824 */ /* 0x000fce00078e0207 */
.L_x_3:
[----:B------:R-:W-:Y:S05]  /*0300*/  BSYNC.RECONVERGENT B1 ;  /* 0x0000000000017941 */ /* 0x000fea0003800200 */
.L_x_2:
[----:B------:R-:W-:Y:S02]  /*0310*/  ISETP.GE.AND P0, PT, R13, R14, PT ;  /* 0x0000000e0d00720c */ /* 0x000fe40003f06270 */
[----:B------:R-:W-:-:S13]  /*0320*/  ISETP.LT.AND P1, PT, R10, R11, PT ;  /* 0x0000000b0a00720c */ /* 0x000fda0003f21270 */
[----:B------:R-:W-:Y:S05]  /*0330*/  @!P0 BRA P1, `(.L_x_4) ;  /* 0xfffffffc00b48947 */ /* 0x000fea000083ffff */
.L_x_1:
[----:B------:R-:W-:Y:S05]  /*0340*/  BSYNC.RECONVERGENT B0 ;  /* 0x0000000000007941 */ /* 0x000fea0003800200 */
.L_x_0:
[----:B------:R-:W0:Y:S01]  /*0350*/  S2R R6, SR_LANEID ;  /* 0x0000000000067919 */ /* 0x000e220000000000 */
[----:B------:R-:W1:Y:S08]  /*0360*/  REDUX.SUM UR5, R12 ;  /* 0x000000000c0573c4 */ /* 0x000e70000000c000 */
[----:B------:R-:W2:Y:S01]  /*0370*/  LDC.64 R4, c[0x0][0x398] ;  /* 0x0000e600ff047b82 */ /* 0x000ea20000000a00 */
[----:B------:R-:W-:-:S02]  /*0380*/  VOTEU.ANY UR4, UPT, PT ;  /* 0x0000000000047886 */ /* 0x000fc400038e0100 */
[----:B------:R-:W-:Y:S01]  /*0390*/  UFLO.U32 UR4, UR4 ;  /* 0x00000004000472bd */ /* 0x000fe200080e0000 */
[----:B-1----:R-:W-:-:S05]  /*03a0*/  IMAD.U32 R7, RZ, RZ, UR5 ;  /* 0x00000005ff077e24 */ /* 0x002fca000f8e00ff */
[----:B0-----:R-:W-:-:S13]  /*03b0*/  ISETP.EQ.U32.AND P0, PT, R6, UR4, PT ;  /* 0x0000000406007c0c */ /* 0x001fda000bf02070 */
[----:B--2---:R0:W-:Y:S04]  /*03c0*/  @P0 REDG.E.ADD.STRONG.GPU desc[UR6][R4.64], R7 ;  /* 0x000000070400098e */ /* 0x0041e8000c12e106 */
[----:B------:R-:W2:Y:S01]  /*03d0*/  LDG.E R11, desc[UR6][R2.64+0x4] ;  /* 0x00000406020b7981 */ /* 0x000ea2000c1e1900 */
[----:B------:R-:W-:-:S04]  /*03e0*/  IADD3 R0, PT, PT, R0, 0x1, RZ ;  /* 0x0000000100007810 */ /* 0x000fc80007ffe0ff */
[----:B--2---:R-:W-:-:S13]  /*03f0*/  ISETP.GE.AND P0, PT, R0, R11, PT ;  /* 0x0000000b0000720c */ /* 0x004fda0003f06270 */
[----:B0-----:R-:W-:Y:S05]  /*0400*/  @!P0 BRA `(.L_x_5) ;  /* 0xfffffffc003c8947 */ /* 0x001fea000383ffff */
[----:B------:R-:W-:Y:S05]  /*0410*/  EXIT ;  /* 0x000000000000794d */ /* 0x000fea0003800000 */
.L_x_6:
[----:B------:R-:W-:-:S00]  /*0420*/  BRA `(.L_x_6) ;  /* 0xfffffffc00fc7947 */ /* 0x000fc0000383ffff */
[----:B------:R-:W-:-:S00]  /*0430*/  NOP ;  /* 0x0000000000007918 */ /* 0x000fc00000000000 */
        /* <DEDUP_REMOVED lines=12> */
.L_x_7:


//--------------------- .nv.shared.reserved.0     --------------------------
	.section	.nv.shared.reserved.0,"aw",@nobits
	.weak		__nv_reservedSMEM_offset_0_alias
	.size		__nv_reservedSMEM_offset_0_alias, 0, 64
	.other		__nv_reservedSMEM_offset_0_alias,@"STO_CUDA_RESERVED_SHARED STV_DEFAULT"
__nv_reservedSMEM_offset_0_alias:
	.zero		0
	.zero		64


//--------------------- .nv.constant0._Z13Find_TrianglePiS_iiS_ --------------------------
	.section	.nv.constant0._Z13Find_TrianglePiS_iiS_,"a",@progbits
	.sectionflags	@""
	.align	4
.nv.constant0._Z13Find_TrianglePiS_iiS_:
	.zero		928


//--------------------- SYMBOLS --------------------------

	.type		.nv.reservedSmem.offset0,@object
	.size		.nv.reservedSmem.offset0,0x4
